//
// Generated by NVIDIA NVVM Compiler
//
// Compiler Build ID: CL-36424714
// Cuda compilation tools, release 13.0, V13.0.88
// Based on NVVM 20.0.0
//

.version 9.0
.target sm_100
.address_size 64

	// .globl	_Z9helloCUDAv
.extern .func  (.param .b32 func_retval0) vprintf
(
	.param .b64 vprintf_param_0,
	.param .b64 vprintf_param_1
)
;
.global .align 1 .b8 $str[14] = {72, 101, 108, 108, 111, 44, 32, 67, 85, 68, 65, 33, 10};

.visible .entry _Z9helloCUDAv()
{
	.reg .b32 	%r<3>;
	.reg .b64 	%rd<3>;

	mov.u64 	%rd1, $str;
	cvta.global.u64 	%rd2, %rd1;
	{ // callseq 0, 0
	.param .b64 param0;
	st.param.b64 	[param0], %rd2;
	.param .b64 param1;
	st.param.b64 	[param1], 0;
	.param .b32 retval0;
	call.uni (retval0), 
	vprintf, 
	(
	param0, 
	param1
	);
	ld.param.b32 	%r1, [retval0];
	} // callseq 0
	ret;

}
	// .globl	_Z10vector_addPfS_S_i
.visible .entry _Z10vector_addPfS_S_i(
	.param .u64 .ptr .align 1 _Z10vector_addPfS_S_i_param_0,
	.param .u64 .ptr .align 1 _Z10vector_addPfS_S_i_param_1,
	.param .u64 .ptr .align 1 _Z10vector_addPfS_S_i_param_2,
	.param .u32 _Z10vector_addPfS_S_i_param_3
)
{
	.reg .pred 	%p<10>;
	.reg .b32 	%r<23>;
	.reg .b32 	%f<88>;
	.reg .b64 	%rd<40>;

	ld.param.u64 	%rd22, [_Z10vector_addPfS_S_i_param_0];
	ld.param.u64 	%rd23, [_Z10vector_addPfS_S_i_param_1];
	ld.param.u64 	%rd24, [_Z10vector_addPfS_S_i_param_2];
	ld.param.u32 	%r16, [_Z10vector_addPfS_S_i_param_3];
	cvta.to.global.u64 	%rd1, %rd22;
	cvta.to.global.u64 	%rd2, %rd24;
	cvta.to.global.u64 	%rd3, %rd23;
	setp.lt.s32 	%p1, %r16, 1;
	@%p1 bra 	$L__BB1_13;
	and.b32  	%r1, %r16, 15;
	setp.lt.u32 	%p2, %r16, 16;
	mov.b32 	%r20, 0;
	@%p2 bra 	$L__BB1_4;
	and.b32  	%r20, %r16, 2147483632;
	neg.s32 	%r18, %r20;
	add.s64 	%rd36, %rd3, 32;
	add.s64 	%rd35, %rd2, 32;
	add.s64 	%rd34, %rd1, 32;
$L__BB1_3:
	.pragma "nounroll";
	ld.global.f32 	%f1, [%rd36+-32];
	ld.global.f32 	%f2, [%rd35+-32];
	add.f32 	%f3, %f1, %f2;
	st.global.f32 	[%rd34+-32], %f3;
	ld.global.f32 	%f4, [%rd36+-28];
	ld.global.f32 	%f5, [%rd35+-28];
	add.f32 	%f6, %f4, %f5;
	st.global.f32 	[%rd34+-28], %f6;
	ld.global.f32 	%f7, [%rd36+-24];
	ld.global.f32 	%f8, [%rd35+-24];
	add.f32 	%f9, %f7, %f8;
	st.global.f32 	[%rd34+-24], %f9;
	ld.global.f32 	%f10, [%rd36+-20];
	ld.global.f32 	%f11, [%rd35+-20];
	add.f32 	%f12, %f10, %f11;
	st.global.f32 	[%rd34+-20], %f12;
	ld.global.f32 	%f13, [%rd36+-16];
	ld.global.f32 	%f14, [%rd35+-16];
	add.f32 	%f15, %f13, %f14;
	st.global.f32 	[%rd34+-16], %f15;
	ld.global.f32 	%f16, [%rd36+-12];
	ld.global.f32 	%f17, [%rd35+-12];
	add.f32 	%f18, %f16, %f17;
	st.global.f32 	[%rd34+-12], %f18;
	ld.global.f32 	%f19, [%rd36+-8];
	ld.global.f32 	%f20, [%rd35+-8];
	add.f32 	%f21, %f19, %f20;
	st.global.f32 	[%rd34+-8], %f21;
	ld.global.f32 	%f22, [%rd36+-4];
	ld.global.f32 	%f23, [%rd35+-4];
	add.f32 	%f24, %f22, %f23;
	st.global.f32 	[%rd34+-4], %f24;
	ld.global.f32 	%f25, [%rd36];
	ld.global.f32 	%f26, [%rd35];
	add.f32 	%f27, %f25, %f26;
	st.global.f32 	[%rd34], %f27;
	ld.global.f32 	%f28, [%rd36+4];
	ld.global.f32 	%f29, [%rd35+4];
	add.f32 	%f30, %f28, %f29;
	st.global.f32 	[%rd34+4], %f30;
	ld.global.f32 	%f31, [%rd36+8];
	ld.global.f32 	%f32, [%rd35+8];
	add.f32 	%f33, %f31, %f32;
	st.global.f32 	[%rd34+8], %f33;
	ld.global.f32 	%f34, [%rd36+12];
	ld.global.f32 	%f35, [%rd35+12];
	add.f32 	%f36, %f34, %f35;
	st.global.f32 	[%rd34+12], %f36;
	ld.global.f32 	%f37, [%rd36+16];
	ld.global.f32 	%f38, [%rd35+16];
	add.f32 	%f39, %f37, %f38;
	st.global.f32 	[%rd34+16], %f39;
	ld.global.f32 	%f40, [%rd36+20];
	ld.global.f32 	%f41, [%rd35+20];
	add.f32 	%f42, %f40, %f41;
	st.global.f32 	[%rd34+20], %f42;
	ld.global.f32 	%f43, [%rd36+24];
	ld.global.f32 	%f44, [%rd35+24];
	add.f32 	%f45, %f43, %f44;
	st.global.f32 	[%rd34+24], %f45;
	ld.global.f32 	%f46, [%rd36+28];
	ld.global.f32 	%f47, [%rd35+28];
	add.f32 	%f48, %f46, %f47;
	st.global.f32 	[%rd34+28], %f48;
	add.s32 	%r18, %r18, 16;
	add.s64 	%rd36, %rd36, 64;
	add.s64 	%rd35, %rd35, 64;
	add.s64 	%rd34, %rd34, 64;
	setp.ne.s32 	%p3, %r18, 0;
	@%p3 bra 	$L__BB1_3;
$L__BB1_4:
	setp.eq.s32 	%p4, %r1, 0;
	@%p4 bra 	$L__BB1_13;
	and.b32  	%r7, %r16, 7;
	setp.lt.u32 	%p5, %r1, 8;
	@%p5 bra 	$L__BB1_7;
	mul.wide.u32 	%rd25, %r20, 4;
	add.s64 	%rd26, %rd3, %rd25;
	ld.global.f32 	%f49, [%rd26];
	add.s64 	%rd27, %rd2, %rd25;
	ld.global.f32 	%f50, [%rd27];
	add.f32 	%f51, %f49, %f50;
	add.s64 	%rd28, %rd1, %rd25;
	st.global.f32 	[%rd28], %f51;
	ld.global.f32 	%f52, [%rd26+4];
	ld.global.f32 	%f53, [%rd27+4];
	add.f32 	%f54, %f52, %f53;
	st.global.f32 	[%rd28+4], %f54;
	ld.global.f32 	%f55, [%rd26+8];
	ld.global.f32 	%f56, [%rd27+8];
	add.f32 	%f57, %f55, %f56;
	st.global.f32 	[%rd28+8], %f57;
	ld.global.f32 	%f58, [%rd26+12];
	ld.global.f32 	%f59, [%rd27+12];
	add.f32 	%f60, %f58, %f59;
	st.global.f32 	[%rd28+12], %f60;
	ld.global.f32 	%f61, [%rd26+16];
	ld.global.f32 	%f62, [%rd27+16];
	add.f32 	%f63, %f61, %f62;
	st.global.f32 	[%rd28+16], %f63;
	ld.global.f32 	%f64, [%rd26+20];
	ld.global.f32 	%f65, [%rd27+20];
	add.f32 	%f66, %f64, %f65;
	st.global.f32 	[%rd28+20], %f66;
	ld.global.f32 	%f67, [%rd26+24];
	ld.global.f32 	%f68, [%rd27+24];
	add.f32 	%f69, %f67, %f68;
	st.global.f32 	[%rd28+24], %f69;
	ld.global.f32 	%f70, [%rd26+28];
	ld.global.f32 	%f71, [%rd27+28];
	add.f32 	%f72, %f70, %f71;
	st.global.f32 	[%rd28+28], %f72;
	add.s32 	%r20, %r20, 8;
$L__BB1_7:
	setp.eq.s32 	%p6, %r7, 0;
	@%p6 bra 	$L__BB1_13;
	and.b32  	%r10, %r16, 3;
	setp.lt.u32 	%p7, %r7, 4;
	@%p7 bra 	$L__BB1_10;
	mul.wide.u32 	%rd29, %r20, 4;
	add.s64 	%rd30, %rd3, %rd29;
	ld.global.f32 	%f73, [%rd30];
	add.s64 	%rd31, %rd2, %rd29;
	ld.global.f32 	%f74, [%rd31];
	add.f32 	%f75, %f73, %f74;
	add.s64 	%rd32, %rd1, %rd29;
	st.global.f32 	[%rd32], %f75;
	ld.global.f32 	%f76, [%rd30+4];
	ld.global.f32 	%f77, [%rd31+4];
	add.f32 	%f78, %f76, %f77;
	st.global.f32 	[%rd32+4], %f78;
	ld.global.f32 	%f79, [%rd30+8];
	ld.global.f32 	%f80, [%rd31+8];
	add.f32 	%f81, %f79, %f80;
	st.global.f32 	[%rd32+8], %f81;
	ld.global.f32 	%f82, [%rd30+12];
	ld.global.f32 	%f83, [%rd31+12];
	add.f32 	%f84, %f82, %f83;
	st.global.f32 	[%rd32+12], %f84;
	add.s32 	%r20, %r20, 4;
$L__BB1_10:
	setp.eq.s32 	%p8, %r10, 0;
	@%p8 bra 	$L__BB1_13;
	mul.wide.u32 	%rd33, %r20, 4;
	add.s64 	%rd39, %rd1, %rd33;
	add.s64 	%rd38, %rd2, %rd33;
	add.s64 	%rd37, %rd3, %rd33;
	neg.s32 	%r22, %r10;
$L__BB1_12:
	.pragma "nounroll";
	ld.global.f32 	%f85, [%rd37];
	ld.global.f32 	%f86, [%rd38];
	add.f32 	%f87, %f85, %f86;
	st.global.f32 	[%rd39], %f87;
	add.s64 	%rd39, %rd39, 4;
	add.s64 	%rd38, %rd38, 4;
	add.s64 	%rd37, %rd37, 4;
	add.s32 	%r22, %r22, 1;
	setp.ne.s32 	%p9, %r22, 0;
	@%p9 bra 	$L__BB1_12;
$L__BB1_13:
	ret;

}


// ===== COMPILED SASS (sm_100) =====

	.target	sm_100

	.elftype	@"ET_EXEC"


//--------------------- .note.nv.tkinfo           --------------------------
	.section	.note.nv.tkinfo,"",@"SHT_NOTE"
	.sectionflags	@"SHF_NOTE_NV_TKINFO"
	.tkinfo
        /*0018*/ 	.word	0x00000002
        /*0030*/ 	.string	""
        /*0030*/ 	.string	"ptxas"
        /*0030*/ 	.string	"Cuda compilation tools, release 13.0, V13.0.88"
        /*0030*/ 	.string	"Build cuda_13.0.r13.0/compiler.36424714_0"
        /*0030*/ 	.string	"-arch sm_100 -m 64 "



//--------------------- .note.nv.cuinfo           --------------------------
	.section	.note.nv.cuinfo,"",@"SHT_NOTE"
	.sectionflags	@"SHF_NOTE_NV_CUINFO"
        /*0018*/ 	.short	0x0002
        /*001a*/ 	.short	0x0064
        /*001c*/ 	.short	0x0082
	.zero		2


//--------------------- .nv.info                  --------------------------
	.section	.nv.info,"",@"SHT_CUDA_INFO"
	.align	4


	//----- nvinfo : EIATTR_REGCOUNT
	.align		4
        /*0000*/ 	.byte	0x04, 0x2f
        /*0002*/ 	.short	(.L_2 - .L_1)
	.align		4
.L_1:
        /*0004*/ 	.word	index@(_Z9helloCUDAv)
        /*0008*/ 	.word	0x00000018


	//----- nvinfo : EIATTR_FRAME_SIZE
	.align		4
.L_2:
        /*000c*/ 	.byte	0x04, 0x11
        /*000e*/ 	.short	(.L_4 - .L_3)
	.align		4
.L_3:
        /*0010*/ 	.word	index@(_Z9helloCUDAv)
        /*0014*/ 	.word	0x00000000


	//----- nvinfo : EIATTR_REGCOUNT
	.align		4
.L_4:
        /*0018*/ 	.byte	0x04, 0x2f
        /*001a*/ 	.short	(.L_6 - .L_5)
	.align		4
.L_5:
        /*001c*/ 	.word	index@(_Z10vector_addPfS_S_i)
        /*0020*/ 	.word	0x00000014


	//----- nvinfo : EIATTR_FRAME_SIZE
	.align		4
.L_6:
        /*0024*/ 	.byte	0x04, 0x11
        /*0026*/ 	.short	(.L_8 - .L_7)
	.align		4
.L_7:
        /*0028*/ 	.word	index@(_Z10vector_addPfS_S_i)
        /*002c*/ 	.word	0x00000000


	//----- nvinfo : EIATTR_MIN_STACK_SIZE
	.align		4
.L_8:
        /*0030*/ 	.byte	0x04, 0x12
        /*0032*/ 	.short	(.L_10 - .L_9)
	.align		4
.L_9:
        /*0034*/ 	.word	index@(_Z10vector_addPfS_S_i)
        /*0038*/ 	.word	0x00000000


	//----- nvinfo : EIATTR_MIN_STACK_SIZE
	.align		4
.L_10:
        /*003c*/ 	.byte	0x04, 0x12
        /*003e*/ 	.short	(.L_12 - .L_11)
	.align		4
.L_11:
        /*0040*/ 	.word	index@(_Z9helloCUDAv)
        /*0044*/ 	.word	0x00000000
.L_12:


//--------------------- .nv.compat                --------------------------
	.section	.nv.compat,"",@"SHT_CUDA_COMPAT_INFO"
	.align	4
        /*0000*/ 	.byte	0x02, 0x09, 0x00, 0x00, 0x02, 0x02, 0x01, 0x00, 0x02, 0x05, 0x05, 0x00, 0x03, 0x07, 0x01, 0x01
        /*0010*/ 	.byte	0x02, 0x03, 0x00, 0x00, 0x02, 0x06, 0x01, 0x00, 0x04, 0x0b, 0x08, 0x00, 0x09, 0x00, 0x00, 0x00
        /*0020*/ 	.byte	0x00, 0x00, 0x00, 0x00


//--------------------- .nv.info._Z10vector_addPfS_S_i --------------------------
	.section	.nv.info._Z10vector_addPfS_S_i,"",@"SHT_CUDA_INFO"
	.sectionflags	@""
	.align	4


	//----- nvinfo : EIATTR_CUDA_API_VERSION
	.align		4
        /*0000*/ 	.byte	0x04, 0x37
        /*0002*/ 	.short	(.L_14 - .L_13)
.L_13:
        /*0004*/ 	.word	0x00000082


	//----- nvinfo : EIATTR_KPARAM_INFO
	.align		4
.L_14:
        /*0008*/ 	.byte	0x04, 0x17
        /*000a*/ 	.short	(.L_16 - .L_15)
.L_15:
        /*000c*/ 	.word	0x00000000
        /*0010*/ 	.short	0x0003
        /*0012*/ 	.short	0x0018
        /*0014*/ 	.byte	0x00, 0xf0, 0x11, 0x00


	//----- nvinfo : EIATTR_KPARAM_INFO
	.align		4
.L_16:
        /*0018*/ 	.byte	0x04, 0x17
        /*001a*/ 	.short	(.L_18 - .L_17)
.L_17:
        /*001c*/ 	.word	0x00000000
        /*0020*/ 	.short	0x0002
        /*0022*/ 	.short	0x0010
        /*0024*/ 	.byte	0x00, 0xf5, 0x21, 0x00


	//----- nvinfo : EIATTR_KPARAM_INFO
	.align		4
.L_18:
        /*0028*/ 	.byte	0x04, 0x17
        /*002a*/ 	.short	(.L_20 - .L_19)
.L_19:
        /*002c*/ 	.word	0x00000000
        /*0030*/ 	.short	0x0001
        /*0032*/ 	.short	0x0008
        /*0034*/ 	.byte	0x00, 0xf5, 0x21, 0x00


	//----- nvinfo : EIATTR_KPARAM_INFO
	.align		4
.L_20:
        /*0038*/ 	.byte	0x04, 0x17
        /*003a*/ 	.short	(.L_22 - .L_21)
.L_21:
        /*003c*/ 	.word	0x00000000
        /*0040*/ 	.short	0x0000
        /*0042*/ 	.short	0x0000
        /*0044*/ 	.byte	0x00, 0xf5, 0x21, 0x00


	//----- nvinfo : EIATTR_SPARSE_MMA_MASK
	.align		4
.L_22:
        /*0048*/ 	.byte	0x03, 0x50
        /*004a*/ 	.short	0x0000


	//----- nvinfo : EIATTR_MAXREG_COUNT
	.align		4
        /*004c*/ 	.byte	0x03, 0x1b
        /*004e*/ 	.short	0x00ff


	//----- nvinfo : EIATTR_MERCURY_ISA_VERSION
	.align		4
        /*0050*/ 	.byte	0x03, 0x5f
        /*0052*/ 	.short	0x0101


	//----- nvinfo : EIATTR_VRC_CTA_INIT_COUNT
	.align		4
        /*0054*/ 	.byte	0x02, 0x4a
	.zero		1
	.zero		1


	//----- nvinfo : EIATTR_EXIT_INSTR_OFFSETS
	.align		4
        /*0058*/ 	.byte	0x04, 0x1c
        /*005a*/ 	.short	(.L_24 - .L_23)


	//   ....[0]....
.L_23:
        /*005c*/ 	.word	0x00000030


	//   ....[1]....
        /*0060*/ 	.word	0x00000680


	//   ....[2]....
        /*0064*/ 	.word	0x00000940


	//   ....[3]....
        /*0068*/ 	.word	0x00000b00


	//   ....[4]....
        /*006c*/ 	.word	0x00000ce0


	//----- nvinfo : EIATTR_CBANK_PARAM_SIZE
	.align		4
.L_24:
        /*0070*/ 	.byte	0x03, 0x19
        /*0072*/ 	.short	0x001c


	//----- nvinfo : EIATTR_PARAM_CBANK
	.align		4
        /*0074*/ 	.byte	0x04, 0x0a
        /*0076*/ 	.short	(.L_26 - .L_25)
	.align		4
.L_25:
        /*0078*/ 	.word	index@(.nv.constant0._Z10vector_addPfS_S_i)
        /*007c*/ 	.short	0x0380
        /*007e*/ 	.short	0x001c


	//----- nvinfo : EIATTR_SW_WAR
	.align		4
.L_26:
        /*0080*/ 	.byte	0x04, 0x36
        /*0082*/ 	.short	(.L_28 - .L_27)
.L_27:
        /*0084*/ 	.word	0x00000008
.L_28:


//--------------------- .nv.info._Z9helloCUDAv    --------------------------
	.section	.nv.info._Z9helloCUDAv,"",@"SHT_CUDA_INFO"
	.sectionflags	@""
	.align	4


	//----- nvinfo : EIATTR_CUDA_API_VERSION
	.align		4
        /*0000*/ 	.byte	0x04, 0x37
        /*0002*/ 	.short	(.L_30 - .L_29)
.L_29:
        /*0004*/ 	.word	0x00000082


	//----- nvinfo : EIATTR_SPARSE_MMA_MASK
	.align		4
.L_30:
        /*0008*/ 	.byte	0x03, 0x50
        /*000a*/ 	.short	0x0000


	//----- nvinfo : EIATTR_MAXREG_COUNT
	.align		4
        /*000c*/ 	.byte	0x03, 0x1b
        /*000e*/ 	.short	0x00ff


	//----- nvinfo : EIATTR_EXTERNS
	.align		4
        /*0010*/ 	.byte	0x04, 0x0f
        /*0012*/ 	.short	(.L_32 - .L_31)


	//   ....[0]....
	.align		4
.L_31:
        /*0014*/ 	.word	index@(vprintf)


	//----- nvinfo : EIATTR_MERCURY_ISA_VERSION
	.align		4
.L_32:
        /*0018*/ 	.byte	0x03, 0x5f
        /*001a*/ 	.short	0x0101


	//----- nvinfo : EIATTR_VRC_CTA_INIT_COUNT
	.align		4
        /*001c*/ 	.byte	0x02, 0x4a
	.zero		1
	.zero		1


	//----- nvinfo : EIATTR_SYSCALL_OFFSETS
	.align		4
        /*0020*/ 	.byte	0x04, 0x46
        /*0022*/ 	.short	(.L_34 - .L_33)


	//   ....[0]....
.L_33:
        /*0024*/ 	.word	0x00000080


	//----- nvinfo : EIATTR_EXIT_INSTR_OFFSETS
	.align		4
.L_34:
        /*0028*/ 	.byte	0x04, 0x1c
        /*002a*/ 	.short	(.L_36 - .L_35)


	//   ....[0]....
.L_35:
        /*002c*/ 	.word	0x00000090


	//----- nvinfo : EIATTR_SW_WAR
	.align		4
.L_36:
        /*0030*/ 	.byte	0x04, 0x36
        /*0032*/ 	.short	(.L_38 - .L_37)
.L_37:
        /*0034*/ 	.word	0x00000008
.L_38:


//--------------------- .nv.callgraph             --------------------------
	.section	.nv.callgraph,"",@"SHT_CUDA_CALLGRAPH"
	.align	4
	.sectionentsize	8
	.align		4
        /*0000*/ 	.word	0x00000000
	.align		4
        /*0004*/ 	.word	0xffffffff
	.align		4
        /*0008*/ 	.word	index@(_Z9helloCUDAv)
	.align		4
        /*000c*/ 	.word	index@(vprintf)
	.align		4
        /*0010*/ 	.word	0x00000000
	.align		4
        /*0014*/ 	.word	0xfffffffe
	.align		4
        /*0018*/ 	.word	0x00000000
	.align		4
        /*001c*/ 	.word	0xfffffffd
	.align		4
        /*0020*/ 	.word	0x00000000
	.align		4
        /*0024*/ 	.word	0xfffffffc


//--------------------- .nv.constant4             --------------------------
	.section	.nv.constant4,"a",@progbits
	.align	8
	.align		8
.nv.constant4:
        /*0000*/ 	.dword	$str
	.align		8
        /*0008*/ 	.dword	vprintf


//--------------------- .text._Z10vector_addPfS_S_i --------------------------
	.section	.text._Z10vector_addPfS_S_i,"ax",@progbits
	.align	128
        .global         _Z10vector_addPfS_S_i
        .type           _Z10vector_addPfS_S_i,@function
        .size           _Z10vector_addPfS_S_i,(.L_x_8 - _Z10vector_addPfS_S_i)
        .other          _Z10vector_addPfS_S_i,@"STO_CUDA_ENTRY STV_DEFAULT"
_Z10vector_addPfS_S_i:
.text._Z10vector_addPfS_S_i:
[----:B------:R-:W-:Y:S08]  /*0000*/  LDC R1, c[0x0][0x37c] ;  /* 0x0000df00ff017b82 */ /* 0x000ff00000000800 */
[----:B------:R-:W0:Y:S02]  /*0010*/  LDC R2, c[0x0][0x398] ;  /* 0x0000e600ff027b82 */ /* 0x000e240000000800 */
[----:B0-----:R-:W-:-:S13]  /*0020*/  ISETP.GE.AND P0, PT, R2, 0x1, PT ;  /* 0x000000010200780c */ /* 0x001fda0003f06270 */
[----:B------:R-:W-:Y:S05]  /*0030*/  @!P0 EXIT ;  /* 0x000000000000894d */ /* 0x000fea0003800000 */
[C---:B------:R-:W-:Y:S01]  /*0040*/  ISETP.GE.U32.AND P1, PT, R2.reuse, 0x10, PT ;  /* 0x000000100200780c */ /* 0x040fe20003f26070 */
[----:B------:R-:W0:Y:S01]  /*0050*/  LDCU.64 UR10, c[0x0][0x358] ;  /* 0x00006b00ff0a77ac */ /* 0x000e220008000a00 */
[----:B------:R-:W-:Y:S01]  /*0060*/  LOP3.LUT R12, R2, 0xf, RZ, 0xc0, !PT ;  /* 0x0000000f020c7812 */ /* 0x000fe200078ec0ff */
[----:B------:R-:W-:-:S03]  /*0070*/  HFMA2 R0, -RZ, RZ, 0, 0 ;  /* 0x00000000ff007431 */ /* 0x000fc600000001ff */
[----:B------:R-:W-:-:S07]  /*0080*/  ISETP.NE.AND P0, PT, R12, RZ, PT ;  /* 0x000000ff0c00720c */ /* 0x000fce0003f05270 */
[----:B------:R-:W-:Y:S06]  /*0090*/  @!P1 BRA `(.L_x_0) ;  /* 0x0000000400789947 */ /* 0x000fec0003800000 */
[----:B------:R-:W1:Y:S01]  /*00a0*/  LDCU.128 UR12, c[0x0][0x380] ;  /* 0x00007000ff0c77ac */ /* 0x000e620008000c00 */
[----:B------:R-:W-:Y:S01]  /*00b0*/  LOP3.LUT R0, R2, 0x7ffffff0, RZ, 0xc0, !PT ;  /* 0x7ffffff002007812 */ /* 0x000fe200078ec0ff */
[----:B------:R-:W2:Y:S03]  /*00c0*/  LDCU.64 UR6, c[0x0][0x390] ;  /* 0x00007200ff0677ac */ /* 0x000ea60008000a00 */
[----:B------:R-:W-:Y:S01]  /*00d0*/  IADD3 R3, PT, PT, -R0, RZ, RZ ;  /* 0x000000ff00037210 */ /* 0x000fe20007ffe1ff */
[----:B-1----:R-:W-:Y:S02]  /*00e0*/  UIADD3 UR8, UP0, UPT, UR14, 0x20, URZ ;  /* 0x000000200e087890 */ /* 0x002fe4000ff1e0ff */
[----:B------:R-:W-:Y:S02]  /*00f0*/  UIADD3 UR4, UP2, UPT, UR12, 0x20, URZ ;  /* 0x000000200c047890 */ /* 0x000fe4000ff5e0ff */
[----:B--2---:R-:W-:-:S02]  /*0100*/  UIADD3 UR6, UP1, UPT, UR6, 0x20, URZ ;  /* 0x0000002006067890 */ /* 0x004fc4000ff3e0ff */
[----:B------:R-:W-:Y:S01]  /*0110*/  UIADD3.X UR9, UPT, UPT, URZ, UR15, URZ, UP0, !UPT ;  /* 0x0000000fff097290 */ /* 0x000fe200087fe4ff */
[----:B------:R-:W-:Y:S01]  /*0120*/  MOV R16, UR8 ;  /* 0x0000000800107c02 */ /* 0x000fe20008000f00 */
[----:B------:R-:W-:Y:S01]  /*0130*/  UIADD3.X UR5, UPT, UPT, URZ, UR13, URZ, UP2, !UPT ;  /* 0x0000000dff057290 */ /* 0x000fe200097fe4ff */
[----:B------:R-:W-:Y:S01]  /*0140*/  MOV R10, UR4 ;  /* 0x00000004000a7c02 */ /* 0x000fe20008000f00 */
[----:B------:R-:W-:Y:S01]  /*0150*/  UIADD3.X UR7, UPT, UPT, URZ, UR7, URZ, UP1, !UPT ;  /* 0x00000007ff077290 */ /* 0x000fe20008ffe4ff */
[----:B------:R-:W-:Y:S01]  /*0160*/  IMAD.U32 R11, RZ, RZ, UR6 ;  /* 0x00000006ff0b7e24 */ /* 0x000fe2000f8e00ff */
[----:B------:R-:W-:Y:S02]  /*0170*/  MOV R5, UR9 ;  /* 0x0000000900057c02 */ /* 0x000fe40008000f00 */
[----:B------:R-:W-:Y:S02]  /*0180*/  IMAD.U32 R13, RZ, RZ, UR5 ;  /* 0x00000005ff0d7e24 */ /* 0x000fe4000f8e00ff */
[----:B------:R-:W-:-:S07]  /*0190*/  MOV R14, UR7 ;  /* 0x00000007000e7c02 */ /* 0x000fce0008000f00 */
.L_x_1:
[----:B------:R-:W-:Y:S02]  /*01a0*/  MOV R4, R16 ;  /* 0x0000001000047202 */ /* 0x000fe40000000f00 */
[----:B------:R-:W-:Y:S02]  /*01b0*/  MOV R6, R11 ;  /* 0x0000000b00067202 */ /* 0x000fe40000000f00 */
[----:B------:R-:W-:Y:S01]  /*01c0*/  MOV R7, R14 ;  /* 0x0000000e00077202 */ /* 0x000fe20000000f00 */
[----:B0-2---:R-:W2:Y:S04]  /*01d0*/  LDG.E R8, desc[UR10][R4.64+-0x20] ;  /* 0xffffe00a04087981 */ /* 0x005ea8000c1e1900 */
[----:B------:R-:W2:Y:S02]  /*01e0*/  LDG.E R9, desc[UR10][R6.64+-0x20] ;  /* 0xffffe00a06097981 */ /* 0x000ea4000c1e1900 */
[----:B--2---:R-:W-:Y:S01]  /*01f0*/  FADD R11, R8, R9 ;  /* 0x00000009080b7221 */ /* 0x004fe20000000000 */
[----:B------:R-:W-:Y:S01]  /*0200*/  IMAD.MOV.U32 R8, RZ, RZ, R10 ;  /* 0x000000ffff087224 */ /* 0x000fe200078e000a */
[----:B------:R-:W-:-:S05]  /*0210*/  MOV R9, R13 ;  /* 0x0000000d00097202 */ /* 0x000fca0000000f00 */
[----:B------:R0:W-:Y:S04]  /*0220*/  STG.E desc[UR10][R8.64+-0x20], R11 ;  /* 0xffffe00b08007986 */ /* 0x0001e8000c10190a */
[----:B------:R-:W2:Y:S04]  /*0230*/  LDG.E R10, desc[UR10][R4.64+-0x1c] ;  /* 0xffffe40a040a7981 */ /* 0x000ea8000c1e1900 */
[----:B------:R-:W2:Y:S02]  /*0240*/  LDG.E R13, desc[UR10][R6.64+-0x1c] ;  /* 0xffffe40a060d7981 */ /* 0x000ea4000c1e1900 */
[----:B--2---:R-:W-:-:S05]  /*0250*/  FADD R13, R10, R13 ;  /* 0x0000000d0a0d7221 */ /* 0x004fca0000000000 */
[----:B------:R1:W-:Y:S04]  /*0260*/  STG.E desc[UR10][R8.64+-0x1c], R13 ;  /* 0xffffe40d08007986 */ /* 0x0003e8000c10190a */
[----:B------:R-:W2:Y:S04]  /*0270*/  LDG.E R10, desc[UR10][R4.64+-0x18] ;  /* 0xffffe80a040a7981 */ /* 0x000ea8000c1e1900 */
[----:B------:R-:W2:Y:S02]  /*0280*/  LDG.E R15, desc[UR10][R6.64+-0x18] ;  /* 0xffffe80a060f7981 */ /* 0x000ea4000c1e1900 */
[----:B--2---:R-:W-:-:S05]  /*0290*/  FADD R15, R10, R15 ;  /* 0x0000000f0a0f7221 */ /* 0x004fca0000000000 */
[----:B------:R2:W-:Y:S04]  /*02a0*/  STG.E desc[UR10][R8.64+-0x18], R15 ;  /* 0xffffe80f08007986 */ /* 0x0005e8000c10190a */
[----:B------:R-:W3:Y:S04]  /*02b0*/  LDG.E R10, desc[UR10][R4.64+-0x14] ;  /* 0xffffec0a040a7981 */ /* 0x000ee8000c1e1900 */
[----:B------:R-:W3:Y:S02]  /*02c0*/  LDG.E R17, desc[UR10][R6.64+-0x14] ;  /* 0xffffec0a06117981 */ /* 0x000ee4000c1e1900 */
[----:B---3--:R-:W-:-:S05]  /*02d0*/  FADD R17, R10, R17 ;  /* 0x000000110a117221 */ /* 0x008fca0000000000 */
[----:B------:R3:W-:Y:S04]  /*02e0*/  STG.E desc[UR10][R8.64+-0x14], R17 ;  /* 0xffffec1108007986 */ /* 0x0007e8000c10190a */
[----:B------:R-:W4:Y:S04]  /*02f0*/  LDG.E R10, desc[UR10][R4.64+-0x10] ;  /* 0xfffff00a040a7981 */ /* 0x000f28000c1e1900 */
[----:B0-----:R-:W4:Y:S02]  /*0300*/  LDG.E R11, desc[UR10][R6.64+-0x10] ;  /* 0xfffff00a060b7981 */ /* 0x001f24000c1e1900 */
[----:B----4-:R-:W-:-:S05]  /*0310*/  FADD R11, R10, R11 ;  /* 0x0000000b0a0b7221 */ /* 0x010fca0000000000 */
[----:B------:R0:W-:Y:S04]  /*0320*/  STG.E desc[UR10][R8.64+-0x10], R11 ;  /* 0xfffff00b08007986 */ /* 0x0001e8000c10190a */
[----:B------:R-:W4:Y:S04]  /*0330*/  LDG.E R10, desc[UR10][R4.64+-0xc] ;  /* 0xfffff40a040a7981 */ /* 0x000f28000c1e1900 */
[----:B-1----:R-:W4:Y:S02]  /*0340*/  LDG.E R13, desc[UR10][R6.64+-0xc] ;  /* 0xfffff40a060d7981 */ /* 0x002f24000c1e1900 */
[----:B----4-:R-:W-:-:S05]  /*0350*/  FADD R13, R10, R13 ;  /* 0x0000000d0a0d7221 */ /* 0x010fca0000000000 */
[----:B------:R1:W-:Y:S04]  /*0360*/  STG.E desc[UR10][R8.64+-0xc], R13 ;  /* 0xfffff40d08007986 */ /* 0x0003e8000c10190a */
[----:B------:R-:W4:Y:S04]  /*0370*/  LDG.E R10, desc[UR10][R4.64+-0x8] ;  /* 0xfffff80a040a7981 */ /* 0x000f28000c1e1900 */
[----:B--2---:R-:W4:Y:S02]  /*0380*/  LDG.E R15, desc[UR10][R6.64+-0x8] ;  /* 0xfffff80a060f7981 */ /* 0x004f24000c1e1900 */
[----:B----4-:R-:W-:-:S05]  /*0390*/  FADD R15, R10, R15 ;  /* 0x0000000f0a0f7221 */ /* 0x010fca0000000000 */
[----:B------:R2:W-:Y:S04]  /*03a0*/  STG.E desc[UR10][R8.64+-0x8], R15 ;  /* 0xfffff80f08007986 */ /* 0x0005e8000c10190a */
[----:B------:R-:W4:Y:S04]  /*03b0*/  LDG.E R10, desc[UR10][R4.64+-0x4] ;  /* 0xfffffc0a040a7981 */ /* 0x000f28000c1e1900 */
[----:B---3--:R-:W4:Y:S02]  /*03c0*/  LDG.E R17, desc[UR10][R6.64+-0x4] ;  /* 0xfffffc0a06117981 */ /* 0x008f24000c1e1900 */
[----:B----4-:R-:W-:-:S05]  /*03d0*/  FADD R17, R10, R17 ;  /* 0x000000110a117221 */ /* 0x010fca0000000000 */
        /* <DEDUP_REMOVED lines=26> */
[----:B--2---:R-:W4:Y:S01]  /*0580*/  LDG.E R15, desc[UR10][R6.64+0x18] ;  /* 0x0000180a060f7981 */ /* 0x004f22000c1e1900 */
[----:B------:R-:W-:Y:S01]  /*0590*/  IADD3 R3, PT, PT, R3, 0x10, RZ ;  /* 0x0000001003037810 */ /* 0x000fe20007ffe0ff */
[----:B----4-:R-:W-:-:S05]  /*05a0*/  FADD R15, R10, R15 ;  /* 0x0000000f0a0f7221 */ /* 0x010fca0000000000 */
[----:B------:R2:W-:Y:S04]  /*05b0*/  STG.E desc[UR10][R8.64+0x18], R15 ;  /* 0x0000180f08007986 */ /* 0x0005e8000c10190a */
[----:B------:R4:W5:Y:S04]  /*05c0*/  LDG.E R10, desc[UR10][R4.64+0x1c] ;  /* 0x00001c0a040a7981 */ /* 0x000968000c1e1900 */
[----:B---3--:R-:W5:Y:S01]  /*05d0*/  LDG.E R17, desc[UR10][R6.64+0x1c] ;  /* 0x00001c0a06117981 */ /* 0x008f62000c1e1900 */
[----:B------:R-:W-:Y:S02]  /*05e0*/  ISETP.NE.AND P1, PT, R3, RZ, PT ;  /* 0x000000ff0300720c */ /* 0x000fe40003f25270 */
[----:B0-----:R-:W-:-:S02]  /*05f0*/  IADD3 R11, P3, PT, R6, 0x40, RZ ;  /* 0x00000040060b7810 */ /* 0x001fc40007f7e0ff */
[----:B------:R-:W-:-:S03]  /*0600*/  IADD3 R16, P2, PT, R4, 0x40, RZ ;  /* 0x0000004004107810 */ /* 0x000fc60007f5e0ff */
[----:B------:R-:W-:Y:S01]  /*0610*/  IMAD.X R14, RZ, RZ, R7, P3 ;  /* 0x000000ffff0e7224 */ /* 0x000fe200018e0607 */
[----:B----4-:R-:W-:Y:S01]  /*0620*/  IADD3.X R5, PT, PT, RZ, R5, RZ, P2, !PT ;  /* 0x00000005ff057210 */ /* 0x010fe200017fe4ff */
[----:B-----5:R-:W-:Y:S01]  /*0630*/  FADD R17, R10, R17 ;  /* 0x000000110a117221 */ /* 0x020fe20000000000 */
[----:B------:R-:W-:-:S04]  /*0640*/  IADD3 R10, P4, PT, R8, 0x40, RZ ;  /* 0x00000040080a7810 */ /* 0x000fc80007f9e0ff */
[----:B------:R2:W-:Y:S01]  /*0650*/  STG.E desc[UR10][R8.64+0x1c], R17 ;  /* 0x00001c1108007986 */ /* 0x0005e2000c10190a */
[----:B-1----:R-:W-:Y:S01]  /*0660*/  IADD3.X R13, PT, PT, RZ, R9, RZ, P4, !PT ;  /* 0x00000009ff0d7210 */ /* 0x002fe200027fe4ff */
[----:B------:R-:W-:Y:S07]  /*0670*/  @P1 BRA `(.L_x_1) ;  /* 0xfffffff800c81947 */ /* 0x000fee000383ffff */
.L_x_0:
[----:B0-----:R-:W-:Y:S05]  /*0680*/  @!P0 EXIT ;  /* 0x000000000000894d */ /* 0x001fea0003800000 */
[----:B------:R-:W-:Y:S02]  /*0690*/  ISETP.GE.U32.AND P0, PT, R12, 0x8, PT ;  /* 0x000000080c00780c */ /* 0x000fe40003f06070 */
[----:B------:R-:W-:-:S04]  /*06a0*/  LOP3.LUT R14, R2, 0x7, RZ, 0xc0, !PT ;  /* 0x00000007020e7812 */ /* 0x000fc800078ec0ff */
[----:B------:R-:W-:-:S07]  /*06b0*/  ISETP.NE.AND P1, PT, R14, RZ, PT ;  /* 0x000000ff0e00720c */ /* 0x000fce0003f25270 */
[----:B------:R-:W-:Y:S06]  /*06c0*/  @!P0 BRA `(.L_x_2) ;  /* 0x00000000009c8947 */ /* 0x000fec0003800000 */
[----:B------:R-:W0:Y:S08]  /*06d0*/  LDC.64 R4, c[0x0][0x388] ;  /* 0x0000e200ff047b82 */ /* 0x000e300000000a00 */
[----:B------:R-:W1:Y:S08]  /*06e0*/  LDC.64 R6, c[0x0][0x390] ;  /* 0x0000e400ff067b82 */ /* 0x000e700000000a00 */
[----:B--2---:R-:W2:Y:S01]  /*06f0*/  LDC.64 R8, c[0x0][0x380] ;  /* 0x0000e000ff087b82 */ /* 0x004ea20000000a00 */
[----:B0-----:R-:W-:-:S05]  /*0700*/  IMAD.WIDE.U32 R4, R0, 0x4, R4 ;  /* 0x0000000400047825 */ /* 0x001fca00078e0004 */
[----:B------:R-:W3:Y:S01]  /*0710*/  LDG.E R3, desc[UR10][R4.64] ;  /* 0x0000000a04037981 */ /* 0x000ee2000c1e1900 */
[----:B-1----:R-:W-:-:S05]  /*0720*/  IMAD.WIDE.U32 R6, R0, 0x4, R6 ;  /* 0x0000000400067825 */ /* 0x002fca00078e0006 */
[----:B------:R-:W3:Y:S01]  /*0730*/  LDG.E R10, desc[UR10][R6.64] ;  /* 0x0000000a060a7981 */ /* 0x000ee2000c1e1900 */
[----:B--2---:R-:W-:-:S04]  /*0740*/  IMAD.WIDE.U32 R8, R0, 0x4, R8 ;  /* 0x0000000400087825 */ /* 0x004fc800078e0008 */
[----:B---3--:R-:W-:-:S05]  /*0750*/  FADD R3, R3, R10 ;  /* 0x0000000a03037221 */ /* 0x008fca0000000000 */
        /* <DEDUP_REMOVED lines=13> */
[----:B0-----:R-:W4:Y:S04]  /*0830*/  LDG.E R3, desc[UR10][R4.64+0x10] ;  /* 0x0000100a04037981 */ /* 0x001f28000c1e1900 */
[----:B------:R-:W4:Y:S02]  /*0840*/  LDG.E R10, desc[UR10][R6.64+0x10] ;  /* 0x0000100a060a7981 */ /* 0x000f24000c1e1900 */
        /* <DEDUP_REMOVED lines=10> */
[----:B------:R-:W2:Y:S04]  /*08f0*/  LDG.E R10, desc[UR10][R4.64+0x1c] ;  /* 0x00001c0a040a7981 */ /* 0x000ea8000c1e1900 */
[----:B---3--:R-:W2:Y:S01]  /*0900*/  LDG.E R15, desc[UR10][R6.64+0x1c] ;  /* 0x00001c0a060f7981 */ /* 0x008ea2000c1e1900 */
[----:B------:R-:W-:Y:S01]  /*0910*/  IADD3 R0, PT, PT, R0, 0x8, RZ ;  /* 0x0000000800007810 */ /* 0x000fe20007ffe0ff */
[----:B--2---:R-:W-:-:S05]  /*0920*/  FADD R15, R10, R15 ;  /* 0x0000000f0a0f7221 */ /* 0x004fca0000000000 */
[----:B------:R0:W-:Y:S02]  /*0930*/  STG.E desc[UR10][R8.64+0x1c], R15 ;  /* 0x00001c0f08007986 */ /* 0x0001e4000c10190a */
.L_x_2:
[----:B------:R-:W-:Y:S05]  /*0940*/  @!P1 EXIT ;  /* 0x000000000000994d */ /* 0x000fea0003800000 */
[----:B------:R-:W-:Y:S02]  /*0950*/  ISETP.GE.U32.AND P0, PT, R14, 0x4, PT ;  /* 0x000000040e00780c */ /* 0x000fe40003f06070 */
[----:B------:R-:W-:-:S04]  /*0960*/  LOP3.LUT R2, R2, 0x3, RZ, 0xc0, !PT ;  /* 0x0000000302027812 */ /* 0x000fc800078ec0ff */
[----:B------:R-:W-:-:S07]  /*0970*/  ISETP.NE.AND P1, PT, R2, RZ, PT ;  /* 0x000000ff0200720c */ /* 0x000fce0003f25270 */
[----:B------:R-:W-:Y:S06]  /*0980*/  @!P0 BRA `(.L_x_3) ;  /* 0x00000000005c8947 */ /* 0x000fec0003800000 */
[----:B------:R-:W1:Y:S08]  /*0990*/  LDC.64 R4, c[0x0][0x388] ;  /* 0x0000e200ff047b82 */ /* 0x000e700000000a00 */
[----:B------:R-:W3:Y:S08]  /*09a0*/  LDC.64 R6, c[0x0][0x390] ;  /* 0x0000e400ff067b82 */ /* 0x000ef00000000a00 */
[----:B0-2---:R-:W0:Y:S01]  /*09b0*/  LDC.64 R8, c[0x0][0x380] ;  /* 0x0000e000ff087b82 */ /* 0x005e220000000a00 */
[----:B-1----:R-:W-:-:S05]  /*09c0*/  IMAD.WIDE.U32 R4, R0, 0x4, R4 ;  /* 0x0000000400047825 */ /* 0x002fca00078e0004 */
[----:B------:R-:W2:Y:S01]  /*09d0*/  LDG.E R3, desc[UR10][R4.64] ;  /* 0x0000000a04037981 */ /* 0x000ea2000c1e1900 */
[----:B---3--:R-:W-:-:S05]  /*09e0*/  IMAD.WIDE.U32 R6, R0, 0x4, R6 ;  /* 0x0000000400067825 */ /* 0x008fca00078e0006 */
[----:B------:R-:W2:Y:S01]  /*09f0*/  LDG.E R10, desc[UR10][R6.64] ;  /* 0x0000000a060a7981 */ /* 0x000ea2000c1e1900 */
[----:B0-----:R-:W-:-:S04]  /*0a00*/  IMAD.WIDE.U32 R8, R0, 0x4, R8 ;  /* 0x0000000400087825 */ /* 0x001fc800078e0008 */
[----:B--2---:R-:W-:-:S05]  /*0a10*/  FADD R3, R3, R10 ;  /* 0x0000000a03037221 */ /* 0x004fca0000000000 */
        /* <DEDUP_REMOVED lines=9> */
[----:B------:R-:W2:Y:S04]  /*0ab0*/  LDG.E R10, desc[UR10][R4.64+0xc] ;  /* 0x00000c0a040a7981 */ /* 0x000ea8000c1e1900 */
[----:B------:R-:W2:Y:S01]  /*0ac0*/  LDG.E R15, desc[UR10][R6.64+0xc] ;  /* 0x00000c0a060f7981 */ /* 0x000ea2000c1e1900 */
[----:B------:R-:W-:Y:S01]  /*0ad0*/  IADD3 R0, PT, PT, R0, 0x4, RZ ;  /* 0x0000000400007810 */ /* 0x000fe20007ffe0ff */
[----:B--2---:R-:W-:-:S05]  /*0ae0*/  FADD R15, R10, R15 ;  /* 0x0000000f0a0f7221 */ /* 0x004fca0000000000 */
[----:B------:R1:W-:Y:S02]  /*0af0*/  STG.E desc[UR10][R8.64+0xc], R15 ;  /* 0x00000c0f08007986 */ /* 0x0003e4000c10190a */
.L_x_3:
[----:B------:R-:W-:Y:S05]  /*0b00*/  @!P1 EXIT ;  /* 0x000000000000994d */ /* 0x000fea0003800000 */
[----:B------:R-:W3:Y:S08]  /*0b10*/  LDC.64 R4, c[0x0][0x380] ;  /* 0x0000e000ff047b82 */ /* 0x000ef00000000a00 */
[----:B------:R-:W4:Y:S08]  /*0b20*/  LDC.64 R6, c[0x0][0x390] ;  /* 0x0000e400ff067b82 */ /* 0x000f300000000a00 */
[----:B012---:R-:W0:Y:S01]  /*0b30*/  LDC.64 R8, c[0x0][0x388] ;  /* 0x0000e200ff087b82 */ /* 0x007e220000000a00 */
[----:B---3--:R-:W-:-:S04]  /*0b40*/  IMAD.WIDE.U32 R4, R0, 0x4, R4 ;  /* 0x0000000400047825 */ /* 0x008fc800078e0004 */
[----:B------:R-:W-:Y:S01]  /*0b50*/  IMAD.MOV.U32 R10, RZ, RZ, R4 ;  /* 0x000000ffff0a7224 */ /* 0x000fe200078e0004 */
[----:B------:R-:W-:Y:S01]  /*0b60*/  MOV R13, R5 ;  /* 0x00000005000d7202 */ /* 0x000fe20000000f00 */
[----:B----4-:R-:W-:-:S05]  /*0b70*/  IMAD.WIDE.U32 R6, R0, 0x4, R6 ;  /* 0x0000000400067825 */ /* 0x010fca00078e0006 */
[----:B------:R-:W-:Y:S01]  /*0b80*/  MOV R11, R7 ;  /* 0x00000007000b7202 */ /* 0x000fe20000000f00 */
[----:B0-----:R-:W-:Y:S01]  /*0b90*/  IMAD.WIDE.U32 R8, R0, 0x4, R8 ;  /* 0x0000000400087825 */ /* 0x001fe200078e0008 */
[----:B------:R-:W-:-:S07]  /*0ba0*/  IADD3 R0, PT, PT, -R2, RZ, RZ ;  /* 0x000000ff02007210 */ /* 0x000fce0007ffe1ff */
.L_x_4:
[----:B0-----:R-:W-:Y:S01]  /*0bb0*/  IMAD.MOV.U32 R2, RZ, RZ, R8 ;  /* 0x000000ffff027224 */ /* 0x001fe200078e0008 */
[----:B------:R-:W-:Y:S02]  /*0bc0*/  MOV R5, R11 ;  /* 0x0000000b00057202 */ /* 0x000fe40000000f00 */
[----:B------:R-:W-:Y:S02]  /*0bd0*/  MOV R3, R9 ;  /* 0x0000000900037202 */ /* 0x000fe40000000f00 */
[----:B------:R-:W-:-:S03]  /*0be0*/  MOV R4, R6 ;  /* 0x0000000600047202 */ /* 0x000fc60000000f00 */
[----:B------:R0:W2:Y:S04]  /*0bf0*/  LDG.E R2, desc[UR10][R2.64] ;  /* 0x0000000a02027981 */ /* 0x0000a8000c1e1900 */
[----:B------:R-:W2:Y:S01]  /*0c00*/  LDG.E R5, desc[UR10][R4.64] ;  /* 0x0000000a04057981 */ /* 0x000ea2000c1e1900 */
[----:B------:R-:W-:Y:S02]  /*0c10*/  IADD3 R0, PT, PT, R0, 0x1, RZ ;  /* 0x0000000100007810 */ /* 0x000fe40007ffe0ff */
[----:B------:R-:W-:Y:S02]  /*0c20*/  IADD3 R6, P2, PT, R6, 0x4, RZ ;  /* 0x0000000406067810 */ /* 0x000fe40007f5e0ff */
[----:B------:R-:W-:Y:S01]  /*0c30*/  ISETP.NE.AND P0, PT, R0, RZ, PT ;  /* 0x000000ff0000720c */ /* 0x000fe20003f05270 */
[----:B0-----:R-:W-:Y:S01]  /*0c40*/  IMAD.MOV.U32 R3, RZ, RZ, R13 ;  /* 0x000000ffff037224 */ /* 0x001fe200078e000d */
[----:B------:R-:W-:-:S02]  /*0c50*/  IADD3 R8, P3, PT, R8, 0x4, RZ ;  /* 0x0000000408087810 */ /* 0x000fc40007f7e0ff */
[----:B------:R-:W-:Y:S02]  /*0c60*/  IADD3.X R11, PT, PT, RZ, R11, RZ, P2, !PT ;  /* 0x0000000bff0b7210 */ /* 0x000fe400017fe4ff */
[----:B------:R-:W-:Y:S01]  /*0c70*/  IADD3.X R9, PT, PT, RZ, R9, RZ, P3, !PT ;  /* 0x00000009ff097210 */ /* 0x000fe20001ffe4ff */
[----:B--2---:R-:W-:Y:S01]  /*0c80*/  FADD R7, R2, R5 ;  /* 0x0000000502077221 */ /* 0x004fe20000000000 */
[----:B------:R-:W-:Y:S02]  /*0c90*/  MOV R2, R10 ;  /* 0x0000000a00027202 */ /* 0x000fe40000000f00 */
[----:B------:R-:W-:-:S03]  /*0ca0*/  IADD3 R10, P1, PT, R10, 0x4, RZ ;  /* 0x000000040a0a7810 */ /* 0x000fc60007f3e0ff */
[----:B------:R0:W-:Y:S01]  /*0cb0*/  STG.E desc[UR10][R2.64], R7 ;  /* 0x0000000702007986 */ /* 0x0001e2000c10190a */
[----:B------:R-:W-:Y:S01]  /*0cc0*/  IADD3.X R13, PT, PT, RZ, R13, RZ, P1, !PT ;  /* 0x0000000dff0d7210 */ /* 0x000fe20000ffe4ff */
[----:B------:R-:W-:Y:S08]  /*0cd0*/  @P0 BRA `(.L_x_4) ;  /* 0xfffffffc00b40947 */ /* 0x000ff0000383ffff */
[----:B------:R-:W-:Y:S05]  /*0ce0*/  EXIT ;  /* 0x000000000000794d */ /* 0x000fea0003800000 */
.L_x_5:
[----:B------:R-:W-:-:S00]  /*0cf0*/  BRA `(.L_x_5) ;  /* 0xfffffffc00fc7947 */ /* 0x000fc0000383ffff */
[----:B------:R-:W-:-:S00]  /*0d00*/  NOP ;  /* 0x0000000000007918 */ /* 0x000fc00000000000 */
[----:B------:R-:W-:-:S00]  /*0d10*/  NOP ;  /* 0x0000000000007918 */ /* 0x000fc00000000000 */
[----:B------:R-:W-:-:S00]  /*0d20*/  NOP ;  /* 0x0000000000007918 */ /* 0x000fc00000000000 */
[----:B------:R-:W-:-:S00]  /*0d30*/  NOP ;  /* 0x0000000000007918 */ /* 0x000fc00000000000 */
[----:B------:R-:W-:-:S00]  /*0d40*/  NOP ;  /* 0x0000000000007918 */ /* 0x000fc00000000000 */
[----:B------:R-:W-:-:S00]  /*0d50*/  NOP ;  /* 0x0000000000007918 */ /* 0x000fc00000000000 */
[----:B------:R-:W-:-:S00]  /*0d60*/  NOP ;  /* 0x0000000000007918 */ /* 0x000fc00000000000 */
[----:B------:R-:W-:-:S00]  /*0d70*/  NOP ;  /* 0x0000000000007918 */ /* 0x000fc00000000000 */
.L_x_8:


//--------------------- .text._Z9helloCUDAv       --------------------------
	.section	.text._Z9helloCUDAv,"ax",@progbits
	.align	128
        .global         _Z9helloCUDAv
        .type           _Z9helloCUDAv,@function
        .size           _Z9helloCUDAv,(.L_x_9 - _Z9helloCUDAv)
        .other          _Z9helloCUDAv,@"STO_CUDA_ENTRY STV_DEFAULT"
_Z9helloCUDAv:
.text._Z9helloCUDAv:
[----:B------:R-:W0:Y:S01]  /*0000*/  LDC R1, c[0x0][0x37c] ;  /* 0x0000df00ff017b82 */ /* 0x000e220000000800 */
[----:B------:R-:W-:Y:S01]  /*0010*/  MOV R0, 0x8 ;  /* 0x0000000800007802 */ /* 0x000fe20000000f00 */
[----:B------:R-:W1:Y:S01]  /*0020*/  LDCU.64 UR4, c[0x4][URZ] ;  /* 0x01000000ff0477ac */ /* 0x000e620008000a00 */
[----:B------:R-:W-:-:S05]  /*0030*/  CS2R R6, SRZ ;  /* 0x0000000000067805 */ /* 0x000fca000001ff00 */
[----:B------:R2:W3:Y:S01]  /*0040*/  LDC.64 R2, c[0x4][R0] ;  /* 0x0100000000027b82 */ /* 0x0004e20000000a00 */
[----:B-1----:R-:W-:Y:S02]  /*0050*/  IMAD.U32 R4, RZ, RZ, UR4 ;  /* 0x00000004ff047e24 */ /* 0x002fe4000f8e00ff */
[----:B--2---:R-:W-:-:S07]  /*0060*/  IMAD.U32 R5, RZ, RZ, UR5 ;  /* 0x00000005ff057e24 */ /* 0x004fce000f8e00ff */
[----:B------:R-:W-:-:S07]  /*0070*/  LEPC R20, `(.L_x_6) ;  /* 0x000000001014794e */ /* 0x000fce0000000000 */
[----:B0--3--:R-:W-:Y:S05]  /*0080*/  CALL.ABS.NOINC R2 ;  /* 0x0000000002007343 */ /* 0x009fea0003c00000 */
.L_x_6:
[----:B------:R-:W-:Y:S05]  /*0090*/  EXIT ;  /* 0x000000000000794d */ /* 0x000fea0003800000 */
.L_x_7:
        /* <DEDUP_REMOVED lines=14> */
.L_x_9:


//--------------------- .nv.global.init           --------------------------
	.section	.nv.global.init,"aw",@progbits
.nv.global.init:
	.type		$str,@object
	.size		$str,(.L_0 - $str)
$str:
        /*0000*/ 	.byte	0x48, 0x65, 0x6c, 0x6c, 0x6f, 0x2c, 0x20, 0x43, 0x55, 0x44, 0x41, 0x21, 0x0a, 0x00
.L_0:


//--------------------- .nv.shared.reserved.0     --------------------------
	.section	.nv.shared.reserved.0,"aw",@nobits
	.weak		__nv_reservedSMEM_offset_0_alias
	.size		__nv_reservedSMEM_offset_0_alias, 0, 64
	.other		__nv_reservedSMEM_offset_0_alias,@"STO_CUDA_RESERVED_SHARED STV_DEFAULT"
__nv_reservedSMEM_offset_0_alias:
	.zero		0
	.zero		64


//--------------------- .nv.constant0._Z10vector_addPfS_S_i --------------------------
	.section	.nv.constant0._Z10vector_addPfS_S_i,"a",@progbits
	.sectionflags	@""
	.align	4
.nv.constant0._Z10vector_addPfS_S_i:
	.zero		924


//--------------------- .nv.constant0._Z9helloCUDAv --------------------------
	.section	.nv.constant0._Z9helloCUDAv,"a",@progbits
	.sectionflags	@""
	.align	4
.nv.constant0._Z9helloCUDAv:
	.zero		896


//--------------------- SYMBOLS --------------------------

	.type		.nv.reservedSmem.offset0,@object
	.size		.nv.reservedSmem.offset0,0x4
	.type		vprintf,@function
